//
// Generated by NVIDIA NVVM Compiler
//
// Compiler Build ID: CL-36424714
// Cuda compilation tools, release 13.0, V13.0.88
// Based on NVVM 20.0.0
//

.version 9.0
.target sm_100
.address_size 64

	// .globl	_Z12mandelKernelffffPiiii

.visible .entry _Z12mandelKernelffffPiiii(
	.param .f32 _Z12mandelKernelffffPiiii_param_0,
	.param .f32 _Z12mandelKernelffffPiiii_param_1,
	.param .f32 _Z12mandelKernelffffPiiii_param_2,
	.param .f32 _Z12mandelKernelffffPiiii_param_3,
	.param .u64 .ptr .align 1 _Z12mandelKernelffffPiiii_param_4,
	.param .u32 _Z12mandelKernelffffPiiii_param_5,
	.param .u32 _Z12mandelKernelffffPiiii_param_6,
	.param .u32 _Z12mandelKernelffffPiiii_param_7
)
{
	.reg .pred 	%p<4>;
	.reg .b32 	%r<19>;
	.reg .b32 	%f<20>;
	.reg .b64 	%rd<7>;

	ld.param.f32 	%f9, [_Z12mandelKernelffffPiiii_param_0];
	ld.param.f32 	%f10, [_Z12mandelKernelffffPiiii_param_1];
	ld.param.f32 	%f11, [_Z12mandelKernelffffPiiii_param_2];
	ld.param.f32 	%f12, [_Z12mandelKernelffffPiiii_param_3];
	ld.param.u64 	%rd1, [_Z12mandelKernelffffPiiii_param_4];
	ld.param.u32 	%r6, [_Z12mandelKernelffffPiiii_param_6];
	ld.param.u32 	%r7, [_Z12mandelKernelffffPiiii_param_7];
	mov.u32 	%r9, %ctaid.x;
	mov.u32 	%r10, %ntid.x;
	mov.u32 	%r11, %tid.x;
	mad.lo.s32 	%r1, %r9, %r10, %r11;
	mov.u32 	%r12, %ctaid.y;
	mov.u32 	%r13, %ntid.y;
	mov.u32 	%r14, %tid.y;
	mad.lo.s32 	%r2, %r12, %r13, %r14;
	cvt.rn.f32.s32 	%f13, %r1;
	fma.rn.f32 	%f1, %f11, %f13, %f9;
	cvt.rn.f32.u32 	%f14, %r2;
	fma.rn.f32 	%f2, %f12, %f14, %f10;
	setp.lt.s32 	%p1, %r6, 1;
	mov.b32 	%r18, 0;
	@%p1 bra 	$L__BB0_4;
	mov.b32 	%r17, 0;
	mov.f32 	%f18, %f2;
	mov.f32 	%f19, %f1;
$L__BB0_2:
	mul.f32 	%f5, %f19, %f19;
	mul.f32 	%f6, %f18, %f18;
	add.f32 	%f15, %f5, %f6;
	setp.gt.f32 	%p2, %f15, 0f40800000;
	mov.u32 	%r18, %r17;
	@%p2 bra 	$L__BB0_4;
	sub.f32 	%f16, %f5, %f6;
	add.f32 	%f17, %f19, %f19;
	add.f32 	%f19, %f1, %f16;
	fma.rn.f32 	%f18, %f17, %f18, %f2;
	add.s32 	%r17, %r17, 1;
	setp.ne.s32 	%p3, %r17, %r6;
	mov.u32 	%r18, %r6;
	@%p3 bra 	$L__BB0_2;
$L__BB0_4:
	cvta.to.global.u64 	%rd2, %rd1;
	mul.lo.s32 	%r16, %r7, %r2;
	cvt.s64.s32 	%rd3, %r16;
	add.s64 	%rd4, %rd2, %rd3;
	mul.wide.s32 	%rd5, %r1, 4;
	add.s64 	%rd6, %rd4, %rd5;
	st.global.u32 	[%rd6], %r18;
	ret;

}


// ===== COMPILED SASS (sm_100) =====

	.target	sm_100

	.elftype	@"ET_EXEC"


//--------------------- .note.nv.tkinfo           --------------------------
	.section	.note.nv.tkinfo,"",@"SHT_NOTE"
	.sectionflags	@"SHF_NOTE_NV_TKINFO"
	.tkinfo
        /*0018*/ 	.word	0x00000002
        /*0030*/ 	.string	""
        /*0030*/ 	.string	"ptxas"
        /*0030*/ 	.string	"Cuda compilation tools, release 13.0, V13.0.88"
        /*0030*/ 	.string	"Build cuda_13.0.r13.0/compiler.36424714_0"
        /*0030*/ 	.string	"-arch sm_100 -m 64 "



//--------------------- .note.nv.cuinfo           --------------------------
	.section	.note.nv.cuinfo,"",@"SHT_NOTE"
	.sectionflags	@"SHF_NOTE_NV_CUINFO"
        /*0018*/ 	.short	0x0002
        /*001a*/ 	.short	0x0064
        /*001c*/ 	.short	0x0082
	.zero		2


//--------------------- .nv.info                  --------------------------
	.section	.nv.info,"",@"SHT_CUDA_INFO"
	.align	4


	//----- nvinfo : EIATTR_REGCOUNT
	.align		4
        /*0000*/ 	.byte	0x04, 0x2f
        /*0002*/ 	.short	(.L_1 - .L_0)
	.align		4
.L_0:
        /*0004*/ 	.word	index@(_Z12mandelKernelffffPiiii)
        /*0008*/ 	.word	0x00000010


	//----- nvinfo : EIATTR_FRAME_SIZE
	.align		4
.L_1:
        /*000c*/ 	.byte	0x04, 0x11
        /*000e*/ 	.short	(.L_3 - .L_2)
	.align		4
.L_2:
        /*0010*/ 	.word	index@(_Z12mandelKernelffffPiiii)
        /*0014*/ 	.word	0x00000000


	//----- nvinfo : EIATTR_MIN_STACK_SIZE
	.align		4
.L_3:
        /*0018*/ 	.byte	0x04, 0x12
        /*001a*/ 	.short	(.L_5 - .L_4)
	.align		4
.L_4:
        /*001c*/ 	.word	index@(_Z12mandelKernelffffPiiii)
        /*0020*/ 	.word	0x00000000
.L_5:


//--------------------- .nv.compat                --------------------------
	.section	.nv.compat,"",@"SHT_CUDA_COMPAT_INFO"
	.align	4
        /*0000*/ 	.byte	0x02, 0x09, 0x00, 0x00, 0x02, 0x02, 0x01, 0x00, 0x02, 0x05, 0x05, 0x00, 0x03, 0x07, 0x01, 0x01
        /*0010*/ 	.byte	0x02, 0x03, 0x00, 0x00, 0x02, 0x06, 0x01, 0x00, 0x04, 0x0b, 0x08, 0x00, 0x01, 0x00, 0x00, 0x00
        /*0020*/ 	.byte	0x00, 0x00, 0x00, 0x00


//--------------------- .nv.info._Z12mandelKernelffffPiiii --------------------------
	.section	.nv.info._Z12mandelKernelffffPiiii,"",@"SHT_CUDA_INFO"
	.sectionflags	@""
	.align	4


	//----- nvinfo : EIATTR_CUDA_API_VERSION
	.align		4
        /*0000*/ 	.byte	0x04, 0x37
        /*0002*/ 	.short	(.L_7 - .L_6)
.L_6:
        /*0004*/ 	.word	0x00000082


	//----- nvinfo : EIATTR_KPARAM_INFO
	.align		4
.L_7:
        /*0008*/ 	.byte	0x04, 0x17
        /*000a*/ 	.short	(.L_9 - .L_8)
.L_8:
        /*000c*/ 	.word	0x00000000
        /*0010*/ 	.short	0x0007
        /*0012*/ 	.short	0x0020
        /*0014*/ 	.byte	0x00, 0xf0, 0x11, 0x00


	//----- nvinfo : EIATTR_KPARAM_INFO
	.align		4
.L_9:
        /*0018*/ 	.byte	0x04, 0x17
        /*001a*/ 	.short	(.L_11 - .L_10)
.L_10:
        /*001c*/ 	.word	0x00000000
        /*0020*/ 	.short	0x0006
        /*0022*/ 	.short	0x001c
        /*0024*/ 	.byte	0x00, 0xf0, 0x11, 0x00


	//----- nvinfo : EIATTR_KPARAM_INFO
	.align		4
.L_11:
        /*0028*/ 	.byte	0x04, 0x17
        /*002a*/ 	.short	(.L_13 - .L_12)
.L_12:
        /*002c*/ 	.word	0x00000000
        /*0030*/ 	.short	0x0005
        /*0032*/ 	.short	0x0018
        /*0034*/ 	.byte	0x00, 0xf0, 0x11, 0x00


	//----- nvinfo : EIATTR_KPARAM_INFO
	.align		4
.L_13:
        /*0038*/ 	.byte	0x04, 0x17
        /*003a*/ 	.short	(.L_15 - .L_14)
.L_14:
        /*003c*/ 	.word	0x00000000
        /*0040*/ 	.short	0x0004
        /*0042*/ 	.short	0x0010
        /*0044*/ 	.byte	0x00, 0xf5, 0x21, 0x00


	//----- nvinfo : EIATTR_KPARAM_INFO
	.align		4
.L_15:
        /*0048*/ 	.byte	0x04, 0x17
        /*004a*/ 	.short	(.L_17 - .L_16)
.L_16:
        /*004c*/ 	.word	0x00000000
        /*0050*/ 	.short	0x0003
        /*0052*/ 	.short	0x000c
        /*0054*/ 	.byte	0x00, 0xf0, 0x11, 0x00


	//----- nvinfo : EIATTR_KPARAM_INFO
	.align		4
.L_17:
        /*0058*/ 	.byte	0x04, 0x17
        /*005a*/ 	.short	(.L_19 - .L_18)
.L_18:
        /*005c*/ 	.word	0x00000000
        /*0060*/ 	.short	0x0002
        /*0062*/ 	.short	0x0008
        /*0064*/ 	.byte	0x00, 0xf0, 0x11, 0x00


	//----- nvinfo : EIATTR_KPARAM_INFO
	.align		4
.L_19:
        /*0068*/ 	.byte	0x04, 0x17
        /*006a*/ 	.short	(.L_21 - .L_20)
.L_20:
        /*006c*/ 	.word	0x00000000
        /*0070*/ 	.short	0x0001
        /*0072*/ 	.short	0x0004
        /*0074*/ 	.byte	0x00, 0xf0, 0x11, 0x00


	//----- nvinfo : EIATTR_KPARAM_INFO
	.align		4
.L_21:
        /*0078*/ 	.byte	0x04, 0x17
        /*007a*/ 	.short	(.L_23 - .L_22)
.L_22:
        /*007c*/ 	.word	0x00000000
        /*0080*/ 	.short	0x0000
        /*0082*/ 	.short	0x0000
        /*0084*/ 	.byte	0x00, 0xf0, 0x11, 0x00


	//----- nvinfo : EIATTR_SPARSE_MMA_MASK
	.align		4
.L_23:
        /*0088*/ 	.byte	0x03, 0x50
        /*008a*/ 	.short	0x0000


	//----- nvinfo : EIATTR_MAXREG_COUNT
	.align		4
        /*008c*/ 	.byte	0x03, 0x1b
        /*008e*/ 	.short	0x00ff


	//----- nvinfo : EIATTR_MERCURY_ISA_VERSION
	.align		4
        /*0090*/ 	.byte	0x03, 0x5f
        /*0092*/ 	.short	0x0101


	//----- nvinfo : EIATTR_VRC_CTA_INIT_COUNT
	.align		4
        /*0094*/ 	.byte	0x02, 0x4a
	.zero		1
	.zero		1


	//----- nvinfo : EIATTR_EXIT_INSTR_OFFSETS
	.align		4
        /*0098*/ 	.byte	0x04, 0x1c
        /*009a*/ 	.short	(.L_25 - .L_24)


	//   ....[0]....
.L_24:
        /*009c*/ 	.word	0x000002f0


	//----- nvinfo : EIATTR_CRS_STACK_SIZE
	.align		4
.L_25:
        /*00a0*/ 	.byte	0x04, 0x1e
        /*00a2*/ 	.short	(.L_27 - .L_26)
.L_26:
        /*00a4*/ 	.word	0x00000000


	//----- nvinfo : EIATTR_CBANK_PARAM_SIZE
	.align		4
.L_27:
        /*00a8*/ 	.byte	0x03, 0x19
        /*00aa*/ 	.short	0x0024


	//----- nvinfo : EIATTR_PARAM_CBANK
	.align		4
        /*00ac*/ 	.byte	0x04, 0x0a
        /*00ae*/ 	.short	(.L_29 - .L_28)
	.align		4
.L_28:
        /*00b0*/ 	.word	index@(.nv.constant0._Z12mandelKernelffffPiiii)
        /*00b4*/ 	.short	0x0380
        /*00b6*/ 	.short	0x0024


	//----- nvinfo : EIATTR_SW_WAR
	.align		4
.L_29:
        /*00b8*/ 	.byte	0x04, 0x36
        /*00ba*/ 	.short	(.L_31 - .L_30)
.L_30:
        /*00bc*/ 	.word	0x00000008
.L_31:


//--------------------- .nv.callgraph             --------------------------
	.section	.nv.callgraph,"",@"SHT_CUDA_CALLGRAPH"
	.align	4
	.sectionentsize	8
	.align		4
        /*0000*/ 	.word	0x00000000
	.align		4
        /*0004*/ 	.word	0xffffffff
	.align		4
        /*0008*/ 	.word	0x00000000
	.align		4
        /*000c*/ 	.word	0xfffffffe
	.align		4
        /*0010*/ 	.word	0x00000000
	.align		4
        /*0014*/ 	.word	0xfffffffd
	.align		4
        /*0018*/ 	.word	0x00000000
	.align		4
        /*001c*/ 	.word	0xfffffffc


//--------------------- .text._Z12mandelKernelffffPiiii --------------------------
	.section	.text._Z12mandelKernelffffPiiii,"ax",@progbits
	.align	128
        .global         _Z12mandelKernelffffPiiii
        .type           _Z12mandelKernelffffPiiii,@function
        .size           _Z12mandelKernelffffPiiii,(.L_x_4 - _Z12mandelKernelffffPiiii)
        .other          _Z12mandelKernelffffPiiii,@"STO_CUDA_ENTRY STV_DEFAULT"
_Z12mandelKernelffffPiiii:
.text._Z12mandelKernelffffPiiii:
[----:B------:R-:W-:Y:S01]  /*0000*/  LDC R1, c[0x0][0x37c] ;  /* 0x0000df00ff017b82 */ /* 0x000fe20000000800 */
[----:B------:R-:W0:Y:S07]  /*0010*/  S2R R0, SR_TID.X ;  /* 0x0000000000007919 */ /* 0x000e2e0000002100 */
[----:B------:R-:W0:Y:S01]  /*0020*/  S2UR UR4, SR_CTAID.X ;  /* 0x00000000000479c3 */ /* 0x000e220000002500 */
[----:B------:R-:W1:Y:S01]  /*0030*/  LDCU UR6, c[0x0][0x39c] ;  /* 0x00007380ff0677ac */ /* 0x000e620008000800 */
[----:B------:R-:W2:Y:S06]  /*0040*/  S2R R3, SR_TID.Y ;  /* 0x0000000000037919 */ /* 0x000eac0000002200 */
[----:B------:R-:W0:Y:S08]  /*0050*/  LDC R5, c[0x0][0x360] ;  /* 0x0000d800ff057b82 */ /* 0x000e300000000800 */
[----:B------:R-:W2:Y:S01]  /*0060*/  S2UR UR5, SR_CTAID.Y ;  /* 0x00000000000579c3 */ /* 0x000ea20000002600 */
[----:B-1----:R-:W-:-:S07]  /*0070*/  UISETP.GE.AND UP0, UPT, UR6, 0x1, UPT ;  /* 0x000000010600788c */ /* 0x002fce000bf06270 */
[----:B------:R-:W2:Y:S08]  /*0080*/  LDC R2, c[0x0][0x364] ;  /* 0x0000d900ff027b82 */ /* 0x000eb00000000800 */
[----:B------:R-:W1:Y:S01]  /*0090*/  LDC.64 R8, c[0x0][0x380] ;  /* 0x0000e000ff087b82 */ /* 0x000e620000000a00 */
[----:B0-----:R-:W-:-:S07]  /*00a0*/  IMAD R5, R5, UR4, R0 ;  /* 0x0000000405057c24 */ /* 0x001fce000f8e0200 */
[----:B------:R-:W1:Y:S01]  /*00b0*/  LDC.64 R6, c[0x0][0x388] ;  /* 0x0000e200ff067b82 */ /* 0x000e620000000a00 */
[----:B--2---:R-:W-:Y:S01]  /*00c0*/  IMAD R0, R2, UR5, R3 ;  /* 0x0000000502007c24 */ /* 0x004fe2000f8e0203 */
[----:B------:R-:W-:Y:S01]  /*00d0*/  I2FP.F32.S32 R3, R5 ;  /* 0x0000000500037245 */ /* 0x000fe20000201400 */
[----:B------:R-:W0:Y:S03]  /*00e0*/  LDCU.64 UR4, c[0x0][0x358] ;  /* 0x00006b00ff0477ac */ /* 0x000e260008000a00 */
[----:B------:R-:W-:-:S05]  /*00f0*/  I2FP.F32.U32 R2, R0 ;  /* 0x0000000000027245 */ /* 0x000fca0000201000 */
[----:B-1----:R-:W-:Y:S01]  /*0100*/  FFMA R2, R2, R7, R9 ;  /* 0x0000000702027223 */ /* 0x002fe20000000009 */
[----:B------:R-:W-:Y:S02]  /*0110*/  HFMA2 R7, -RZ, RZ, 0, 0 ;  /* 0x00000000ff077431 */ /* 0x000fe400000001ff */
[----:B------:R-:W-:Y:S01]  /*0120*/  FFMA R3, R3, R6, R8 ;  /* 0x0000000603037223 */ /* 0x000fe20000000008 */
[----:B0-----:R-:W-:Y:S06]  /*0130*/  BRA.U !UP0, `(.L_x_0) ;  /* 0x0000000108507547 */ /* 0x001fec000b800000 */
[----:B------:R-:W-:Y:S01]  /*0140*/  BSSY.RECONVERGENT B0, `(.L_x_0) ;  /* 0x0000013000007945 */ /* 0x000fe20003800200 */
[----:B------:R-:W-:Y:S01]  /*0150*/  MOV R7, RZ ;  /* 0x000000ff00077202 */ /* 0x000fe20000000f00 */
[----:B------:R-:W0:Y:S01]  /*0160*/  LDCU UR7, c[0x0][0x39c] ;  /* 0x00007380ff0777ac */ /* 0x000e220008000800 */
[----:B------:R-:W-:Y:S02]  /*0170*/  MOV R9, R2 ;  /* 0x0000000200097202 */ /* 0x000fe40000000f00 */
[----:B------:R-:W-:Y:S01]  /*0180*/  MOV R4, R3 ;  /* 0x0000000300047202 */ /* 0x000fe20000000f00 */
[----:B------:R-:W1:Y:S06]  /*0190*/  LDCU UR10, c[0x0][0x39c] ;  /* 0x00007380ff0a77ac */ /* 0x000e6c0008000800 */
.L_x_2:
[----:B------:R-:W-:Y:S01]  /*01a0*/  FMUL R6, R4, R4 ;  /* 0x0000000404067220 */ /* 0x000fe20000400000 */
[----:B------:R-:W-:-:S04]  /*01b0*/  FMUL R13, R9, R9 ;  /* 0x00000009090d7220 */ /* 0x000fc80000400000 */
[----:B------:R-:W-:-:S05]  /*01c0*/  FADD R8, R6, R13 ;  /* 0x0000000d06087221 */ /* 0x000fca0000000000 */
[----:B------:R-:W-:-:S13]  /*01d0*/  FSETP.GT.AND P0, PT, R8, 4, PT ;  /* 0x408000000800780b */ /* 0x000fda0003f04000 */
[----:B------:R-:W-:Y:S05]  /*01e0*/  @P0 BRA `(.L_x_1) ;  /* 0x0000000000200947 */ /* 0x000fea0003800000 */
[----:B------:R-:W-:Y:S01]  /*01f0*/  IADD3 R7, PT, PT, R7, 0x1, RZ ;  /* 0x0000000107077810 */ /* 0x000fe20007ffe0ff */
[----:B------:R-:W-:Y:S01]  /*0200*/  FADD R11, R4, R4 ;  /* 0x00000004040b7221 */ /* 0x000fe20000000000 */
[----:B------:R-:W-:Y:S02]  /*0210*/  FADD R4, R6, -R13 ;  /* 0x8000000d06047221 */ /* 0x000fe40000000000 */
[----:B-1----:R-:W-:Y:S01]  /*0220*/  ISETP.NE.AND P0, PT, R7, UR10, PT ;  /* 0x0000000a07007c0c */ /* 0x002fe2000bf05270 */
[----:B------:R-:W-:Y:S01]  /*0230*/  FFMA R9, R11, R9, R2 ;  /* 0x000000090b097223 */ /* 0x000fe20000000002 */
[----:B------:R-:W-:-:S11]  /*0240*/  FADD R4, R3, R4 ;  /* 0x0000000403047221 */ /* 0x000fd60000000000 */
[----:B------:R-:W-:Y:S05]  /*0250*/  @P0 BRA `(.L_x_2) ;  /* 0xfffffffc00d00947 */ /* 0x000fea000383ffff */
[----:B0-----:R-:W-:-:S07]  /*0260*/  MOV R7, UR7 ;  /* 0x0000000700077c02 */ /* 0x001fce0008000f00 */
.L_x_1:
[----:B01----:R-:W-:Y:S05]  /*0270*/  BSYNC.RECONVERGENT B0 ;  /* 0x0000000000007941 */ /* 0x003fea0003800200 */
.L_x_0:
[----:B------:R-:W0:Y:S01]  /*0280*/  LDCU UR6, c[0x0][0x3a0] ;  /* 0x00007400ff0677ac */ /* 0x000e220008000800 */
[----:B------:R-:W1:Y:S01]  /*0290*/  LDCU.64 UR8, c[0x0][0x390] ;  /* 0x00007200ff0877ac */ /* 0x000e620008000a00 */
[----:B0-----:R-:W-:-:S05]  /*02a0*/  IMAD R0, R0, UR6, RZ ;  /* 0x0000000600007c24 */ /* 0x001fca000f8e02ff */
[----:B-1----:R-:W-:-:S04]  /*02b0*/  IADD3 R2, P0, PT, R0, UR8, RZ ;  /* 0x0000000800027c10 */ /* 0x002fc8000ff1e0ff */
[----:B------:R-:W-:-:S03]  /*02c0*/  LEA.HI.X.SX32 R3, R0, UR9, 0x1, P0 ;  /* 0x0000000900037c11 */ /* 0x000fc600080f0eff */
[----:B------:R-:W-:-:S05]  /*02d0*/  IMAD.WIDE R2, R5, 0x4, R2 ;  /* 0x0000000405027825 */ /* 0x000fca00078e0202 */
[----:B------:R-:W-:Y:S01]  /*02e0*/  STG.E desc[UR4][R2.64], R7 ;  /* 0x0000000702007986 */ /* 0x000fe2000c101904 */
[----:B------:R-:W-:Y:S05]  /*02f0*/  EXIT ;  /* 0x000000000000794d */ /* 0x000fea0003800000 */
.L_x_3:
[----:B------:R-:W-:-:S00]  /*0300*/  BRA `(.L_x_3) ;  /* 0xfffffffc00fc7947 */ /* 0x000fc0000383ffff */
[----:B------:R-:W-:-:S00]  /*0310*/  NOP ;  /* 0x0000000000007918 */ /* 0x000fc00000000000 */
        /* <DEDUP_REMOVED lines=14> */
.L_x_4:


//--------------------- .nv.shared.reserved.0     --------------------------
	.section	.nv.shared.reserved.0,"aw",@nobits
	.weak		__nv_reservedSMEM_offset_0_alias
	.size		__nv_reservedSMEM_offset_0_alias, 0, 64
	.other		__nv_reservedSMEM_offset_0_alias,@"STO_CUDA_RESERVED_SHARED STV_DEFAULT"
__nv_reservedSMEM_offset_0_alias:
	.zero		0
	.zero		64


//--------------------- .nv.constant0._Z12mandelKernelffffPiiii --------------------------
	.section	.nv.constant0._Z12mandelKernelffffPiiii,"a",@progbits
	.sectionflags	@""
	.align	4
.nv.constant0._Z12mandelKernelffffPiiii:
	.zero		932


//--------------------- SYMBOLS --------------------------

	.type		.nv.reservedSmem.offset0,@object
	.size		.nv.reservedSmem.offset0,0x4
